//
// Generated by NVIDIA NVVM Compiler
//
// Compiler Build ID: CL-36424714
// Cuda compilation tools, release 13.0, V13.0.88
// Based on NVVM 20.0.0
//

.version 9.0
.target sm_100
.address_size 64

	// .globl	default_function_kernel_1

.visible .entry default_function_kernel_1(
	.param .u64 .ptr .align 1 default_function_kernel_1_param_0,
	.param .u64 .ptr .align 1 default_function_kernel_1_param_1,
	.param .u64 .ptr .align 1 default_function_kernel_1_param_2,
	.param .u64 .ptr .align 1 default_function_kernel_1_param_3
)
.maxntid 64
{
	.reg .pred 	%p<2>;
	.reg .b16 	%rs<8>;
	.reg .b32 	%r<20>;
	.reg .b32 	%f<9>;
	.reg .b64 	%rd<16>;

	ld.param.u64 	%rd1, [default_function_kernel_1_param_0];
	ld.param.u64 	%rd2, [default_function_kernel_1_param_1];
	ld.param.u64 	%rd3, [default_function_kernel_1_param_2];
	ld.param.u64 	%rd4, [default_function_kernel_1_param_3];
	mov.u32 	%r1, %ctaid.x;
	shl.b32 	%r4, %r1, 5;
	mov.u32 	%r2, %tid.x;
	shr.u32 	%r5, %r2, 1;
	or.b32  	%r3, %r4, %r5;
	setp.gt.u32 	%p1, %r3, 224;
	@%p1 bra 	$L__BB0_2;
	cvta.to.global.u64 	%rd5, %rd3;
	cvta.to.global.u64 	%rd6, %rd4;
	cvta.to.global.u64 	%rd7, %rd2;
	cvta.to.global.u64 	%rd8, %rd1;
	shl.b32 	%r6, %r1, 6;
	or.b32  	%r7, %r6, %r2;
	mul.wide.u32 	%rd9, %r7, 4;
	add.s64 	%rd10, %rd5, %rd9;
	ld.global.nc.f32 	%f1, [%rd10];
	mad.lo.s32 	%r8, %r1, -60, %r7;
	mul.hi.u32 	%r9, %r8, -2004318071;
	shr.u32 	%r10, %r9, 4;
	mul.lo.s32 	%r11, %r10, 30;
	sub.s32 	%r12, %r8, %r11;
	cvt.u16.u32 	%rs1, %r12;
	mul.lo.s16 	%rs2, %rs1, 52;
	shr.u16 	%rs3, %rs2, 8;
	cvt.u32.u16 	%r13, %rs3;
	mul.wide.u32 	%rd11, %r13, 4;
	add.s64 	%rd12, %rd6, %rd11;
	ld.global.nc.f32 	%f2, [%rd12];
	mul.f32 	%f3, %f1, %f2;
	cvt.u16.u32 	%rs4, %r3;
	mul.lo.s16 	%rs5, %rs4, 137;
	shr.u16 	%rs6, %rs5, 11;
	mul.lo.s16 	%rs7, %rs6, 5;
	cvt.u32.u16 	%r14, %rs7;
	mul.hi.u32 	%r15, %r8, -858993459;
	shr.u32 	%r16, %r15, 2;
	mul.lo.s32 	%r17, %r16, 5;
	sub.s32 	%r18, %r8, %r17;
	add.s32 	%r19, %r18, %r14;
	mul.wide.u32 	%rd13, %r19, 4;
	add.s64 	%rd14, %rd7, %rd13;
	ld.global.nc.f32 	%f4, [%rd14];
	fma.rn.f32 	%f5, %f4, 0f3E2AAAAD, 0f3727C5AC;
	sqrt.rn.f32 	%f6, %f5;
	rcp.rn.f32 	%f7, %f6;
	mul.f32 	%f8, %f3, %f7;
	add.s64 	%rd15, %rd8, %rd9;
	st.global.f32 	[%rd15], %f8;
$L__BB0_2:
	ret;

}
	// .globl	default_function_kernel
.visible .entry default_function_kernel(
	.param .u64 .ptr .align 1 default_function_kernel_param_0,
	.param .u64 .ptr .align 1 default_function_kernel_param_1
)
.maxntid 64
{
	.reg .pred 	%p<3>;
	.reg .b16 	%rs<4>;
	.reg .b32 	%r<13>;
	.reg .b32 	%f<14>;
	.reg .b64 	%rd<9>;

	ld.param.u64 	%rd3, [default_function_kernel_param_0];
	ld.param.u64 	%rd2, [default_function_kernel_param_1];
	cvta.to.global.u64 	%rd4, %rd3;
	mov.u32 	%r1, %ctaid.x;
	shl.b32 	%r4, %r1, 6;
	mov.u32 	%r5, %tid.x;
	or.b32  	%r2, %r4, %r5;
	setp.gt.u32 	%p1, %r2, 74;
	mul.wide.u32 	%rd5, %r2, 4;
	add.s64 	%rd1, %rd4, %rd5;
	@%p1 bra 	$L__BB1_2;
	mov.b32 	%r6, 0;
	st.global.u32 	[%rd1], %r6;
$L__BB1_2:
	setp.gt.u32 	%p2, %r2, 74;
	cvt.u16.u32 	%rs1, %r2;
	mul.lo.s16 	%rs2, %rs1, 205;
	shr.u16 	%rs3, %rs2, 10;
	mul.wide.u16 	%r7, %rs3, 30;
	mad.lo.s32 	%r8, %r1, -60, %r2;
	mul.hi.u32 	%r9, %r8, -858993459;
	shr.u32 	%r10, %r9, 2;
	mul.lo.s32 	%r11, %r10, 5;
	sub.s32 	%r12, %r8, %r11;
	add.s32 	%r3, %r7, %r12;
	@%p2 bra 	$L__BB1_4;
	ld.global.f32 	%f1, [%rd1];
	cvta.to.global.u64 	%rd6, %rd2;
	mul.wide.u32 	%rd7, %r3, 4;
	add.s64 	%rd8, %rd6, %rd7;
	ld.global.nc.f32 	%f2, [%rd8];
	fma.rn.f32 	%f3, %f2, %f2, %f1;
	ld.global.nc.f32 	%f4, [%rd8+20];
	fma.rn.f32 	%f5, %f4, %f4, %f3;
	ld.global.nc.f32 	%f6, [%rd8+40];
	fma.rn.f32 	%f7, %f6, %f6, %f5;
	ld.global.nc.f32 	%f8, [%rd8+60];
	fma.rn.f32 	%f9, %f8, %f8, %f7;
	ld.global.nc.f32 	%f10, [%rd8+80];
	fma.rn.f32 	%f11, %f10, %f10, %f9;
	ld.global.nc.f32 	%f12, [%rd8+100];
	fma.rn.f32 	%f13, %f12, %f12, %f11;
	st.global.f32 	[%rd1], %f13;
$L__BB1_4:
	ret;

}


// ===== COMPILED SASS (sm_100) =====

	.target	sm_100

	.elftype	@"ET_EXEC"


//--------------------- .note.nv.tkinfo           --------------------------
	.section	.note.nv.tkinfo,"",@"SHT_NOTE"
	.sectionflags	@"SHF_NOTE_NV_TKINFO"
	.tkinfo
        /*0018*/ 	.word	0x00000002
        /*0030*/ 	.string	""
        /*0030*/ 	.string	"ptxas"
        /*0030*/ 	.string	"Cuda compilation tools, release 13.0, V13.0.88"
        /*0030*/ 	.string	"Build cuda_13.0.r13.0/compiler.36424714_0"
        /*0030*/ 	.string	"-arch sm_100 -m 64 "



//--------------------- .note.nv.cuinfo           --------------------------
	.section	.note.nv.cuinfo,"",@"SHT_NOTE"
	.sectionflags	@"SHF_NOTE_NV_CUINFO"
        /*0018*/ 	.short	0x0002
        /*001a*/ 	.short	0x0064
        /*001c*/ 	.short	0x0082
	.zero		2


//--------------------- .nv.info                  --------------------------
	.section	.nv.info,"",@"SHT_CUDA_INFO"
	.align	4


	//----- nvinfo : EIATTR_REGCOUNT
	.align		4
        /*0000*/ 	.byte	0x04, 0x2f
        /*0002*/ 	.short	(.L_1 - .L_0)
	.align		4
.L_0:
        /*0004*/ 	.word	index@(default_function_kernel_1)
        /*0008*/ 	.word	0x0000000e


	//----- nvinfo : EIATTR_FRAME_SIZE
	.align		4
.L_1:
        /*000c*/ 	.byte	0x04, 0x11
        /*000e*/ 	.short	(.L_3 - .L_2)
	.align		4
.L_2:
        /*0010*/ 	.word	index@($__internal_1_$__cuda_sm20_sqrt_rn_f32_slowpath)
        /*0014*/ 	.word	0x00000000


	//----- nvinfo : EIATTR_FRAME_SIZE
	.align		4
.L_3:
        /*0018*/ 	.byte	0x04, 0x11
        /*001a*/ 	.short	(.L_5 - .L_4)
	.align		4
.L_4:
        /*001c*/ 	.word	index@($__internal_0_$__cuda_sm20_rcp_rn_f32_slowpath)
        /*0020*/ 	.word	0x00000000


	//----- nvinfo : EIATTR_FRAME_SIZE
	.align		4
.L_5:
        /*0024*/ 	.byte	0x04, 0x11
        /*0026*/ 	.short	(.L_7 - .L_6)
	.align		4
.L_6:
        /*0028*/ 	.word	index@(default_function_kernel_1)
        /*002c*/ 	.word	0x00000000


	//----- nvinfo : EIATTR_REGCOUNT
	.align		4
.L_7:
        /*0030*/ 	.byte	0x04, 0x2f
        /*0032*/ 	.short	(.L_9 - .L_8)
	.align		4
.L_8:
        /*0034*/ 	.word	index@(default_function_kernel)
        /*0038*/ 	.word	0x00000014


	//----- nvinfo : EIATTR_FRAME_SIZE
	.align		4
.L_9:
        /*003c*/ 	.byte	0x04, 0x11
        /*003e*/ 	.short	(.L_11 - .L_10)
	.align		4
.L_10:
        /*0040*/ 	.word	index@(default_function_kernel)
        /*0044*/ 	.word	0x00000000


	//----- nvinfo : EIATTR_MIN_STACK_SIZE
	.align		4
.L_11:
        /*0048*/ 	.byte	0x04, 0x12
        /*004a*/ 	.short	(.L_13 - .L_12)
	.align		4
.L_12:
        /*004c*/ 	.word	index@(default_function_kernel)
        /*0050*/ 	.word	0x00000000


	//----- nvinfo : EIATTR_MIN_STACK_SIZE
	.align		4
.L_13:
        /*0054*/ 	.byte	0x04, 0x12
        /*0056*/ 	.short	(.L_15 - .L_14)
	.align		4
.L_14:
        /*0058*/ 	.word	index@(default_function_kernel_1)
        /*005c*/ 	.word	0x00000000
.L_15:


//--------------------- .nv.compat                --------------------------
	.section	.nv.compat,"",@"SHT_CUDA_COMPAT_INFO"
	.align	4
        /*0000*/ 	.byte	0x02, 0x09, 0x00, 0x00, 0x02, 0x02, 0x01, 0x00, 0x02, 0x05, 0x05, 0x00, 0x03, 0x07, 0x01, 0x01
        /*0010*/ 	.byte	0x02, 0x03, 0x00, 0x00, 0x02, 0x06, 0x01, 0x00, 0x04, 0x0b, 0x08, 0x00, 0x01, 0x00, 0x00, 0x00
        /*0020*/ 	.byte	0x00, 0x00, 0x00, 0x00


//--------------------- .nv.info.default_function_kernel --------------------------
	.section	.nv.info.default_function_kernel,"",@"SHT_CUDA_INFO"
	.sectionflags	@""
	.align	4


	//----- nvinfo : EIATTR_CUDA_API_VERSION
	.align		4
        /*0000*/ 	.byte	0x04, 0x37
        /*0002*/ 	.short	(.L_17 - .L_16)
.L_16:
        /*0004*/ 	.word	0x00000082


	//----- nvinfo : EIATTR_KPARAM_INFO
	.align		4
.L_17:
        /*0008*/ 	.byte	0x04, 0x17
        /*000a*/ 	.short	(.L_19 - .L_18)
.L_18:
        /*000c*/ 	.word	0x00000000
        /*0010*/ 	.short	0x0001
        /*0012*/ 	.short	0x0008
        /*0014*/ 	.byte	0x00, 0xf5, 0x21, 0x00


	//----- nvinfo : EIATTR_KPARAM_INFO
	.align		4
.L_19:
        /*0018*/ 	.byte	0x04, 0x17
        /*001a*/ 	.short	(.L_21 - .L_20)
.L_20:
        /*001c*/ 	.word	0x00000000
        /*0020*/ 	.short	0x0000
        /*0022*/ 	.short	0x0000
        /*0024*/ 	.byte	0x00, 0xf5, 0x21, 0x00


	//----- nvinfo : EIATTR_SPARSE_MMA_MASK
	.align		4
.L_21:
        /*0028*/ 	.byte	0x03, 0x50
        /*002a*/ 	.short	0x0000


	//----- nvinfo : EIATTR_MAXREG_COUNT
	.align		4
        /*002c*/ 	.byte	0x03, 0x1b
        /*002e*/ 	.short	0x00ff


	//----- nvinfo : EIATTR_MERCURY_ISA_VERSION
	.align		4
        /*0030*/ 	.byte	0x03, 0x5f
        /*0032*/ 	.short	0x0101


	//----- nvinfo : EIATTR_VRC_CTA_INIT_COUNT
	.align		4
        /*0034*/ 	.byte	0x02, 0x4a
	.zero		1
	.zero		1


	//----- nvinfo : EIATTR_EXIT_INSTR_OFFSETS
	.align		4
        /*0038*/ 	.byte	0x04, 0x1c
        /*003a*/ 	.short	(.L_23 - .L_22)


	//   ....[0]....
.L_22:
        /*003c*/ 	.word	0x000000b0


	//   ....[1]....
        /*0040*/ 	.word	0x00000250


	//----- nvinfo : EIATTR_MAX_THREADS
	.align		4
.L_23:
        /*0044*/ 	.byte	0x04, 0x05
        /*0046*/ 	.short	(.L_25 - .L_24)
.L_24:
        /*0048*/ 	.word	0x00000040
        /*004c*/ 	.word	0x00000001
        /*0050*/ 	.word	0x00000001


	//----- nvinfo : EIATTR_CBANK_PARAM_SIZE
	.align		4
.L_25:
        /*0054*/ 	.byte	0x03, 0x19
        /*0056*/ 	.short	0x0010


	//----- nvinfo : EIATTR_PARAM_CBANK
	.align		4
        /*0058*/ 	.byte	0x04, 0x0a
        /*005a*/ 	.short	(.L_27 - .L_26)
	.align		4
.L_26:
        /*005c*/ 	.word	index@(.nv.constant0.default_function_kernel)
        /*0060*/ 	.short	0x0380
        /*0062*/ 	.short	0x0010


	//----- nvinfo : EIATTR_SW_WAR
	.align		4
.L_27:
        /*0064*/ 	.byte	0x04, 0x36
        /*0066*/ 	.short	(.L_29 - .L_28)
.L_28:
        /*0068*/ 	.word	0x00000008
.L_29:


//--------------------- .nv.info.default_function_kernel_1 --------------------------
	.section	.nv.info.default_function_kernel_1,"",@"SHT_CUDA_INFO"
	.sectionflags	@""
	.align	4


	//----- nvinfo : EIATTR_CUDA_API_VERSION
	.align		4
        /*0000*/ 	.byte	0x04, 0x37
        /*0002*/ 	.short	(.L_31 - .L_30)
.L_30:
        /*0004*/ 	.word	0x00000082


	//----- nvinfo : EIATTR_KPARAM_INFO
	.align		4
.L_31:
        /*0008*/ 	.byte	0x04, 0x17
        /*000a*/ 	.short	(.L_33 - .L_32)
.L_32:
        /*000c*/ 	.word	0x00000000
        /*0010*/ 	.short	0x0003
        /*0012*/ 	.short	0x0018
        /*0014*/ 	.byte	0x00, 0xf5, 0x21, 0x00


	//----- nvinfo : EIATTR_KPARAM_INFO
	.align		4
.L_33:
        /*0018*/ 	.byte	0x04, 0x17
        /*001a*/ 	.short	(.L_35 - .L_34)
.L_34:
        /*001c*/ 	.word	0x00000000
        /*0020*/ 	.short	0x0002
        /*0022*/ 	.short	0x0010
        /*0024*/ 	.byte	0x00, 0xf5, 0x21, 0x00


	//----- nvinfo : EIATTR_KPARAM_INFO
	.align		4
.L_35:
        /*0028*/ 	.byte	0x04, 0x17
        /*002a*/ 	.short	(.L_37 - .L_36)
.L_36:
        /*002c*/ 	.word	0x00000000
        /*0030*/ 	.short	0x0001
        /*0032*/ 	.short	0x0008
        /*0034*/ 	.byte	0x00, 0xf5, 0x21, 0x00


	//----- nvinfo : EIATTR_KPARAM_INFO
	.align		4
.L_37:
        /*0038*/ 	.byte	0x04, 0x17
        /*003a*/ 	.short	(.L_39 - .L_38)
.L_38:
        /*003c*/ 	.word	0x00000000
        /*0040*/ 	.short	0x0000
        /*0042*/ 	.short	0x0000
        /*0044*/ 	.byte	0x00, 0xf5, 0x21, 0x00


	//----- nvinfo : EIATTR_SPARSE_MMA_MASK
	.align		4
.L_39:
        /*0048*/ 	.byte	0x03, 0x50
        /*004a*/ 	.short	0x0000


	//----- nvinfo : EIATTR_MAXREG_COUNT
	.align		4
        /*004c*/ 	.byte	0x03, 0x1b
        /*004e*/ 	.short	0x00ff


	//----- nvinfo : EIATTR_MERCURY_ISA_VERSION
	.align		4
        /*0050*/ 	.byte	0x03, 0x5f
        /*0052*/ 	.short	0x0101


	//----- nvinfo : EIATTR_VRC_CTA_INIT_COUNT
	.align		4
        /*0054*/ 	.byte	0x02, 0x4a
	.zero		1
	.zero		1


	//----- nvinfo : EIATTR_EXIT_INSTR_OFFSETS
	.align		4
        /*0058*/ 	.byte	0x04, 0x1c
        /*005a*/ 	.short	(.L_41 - .L_40)


	//   ....[0]....
.L_40:
        /*005c*/ 	.word	0x00000070


	//   ....[1]....
        /*0060*/ 	.word	0x000004a0


	//----- nvinfo : EIATTR_MAX_THREADS
	.align		4
.L_41:
        /*0064*/ 	.byte	0x04, 0x05
        /*0066*/ 	.short	(.L_43 - .L_42)
.L_42:
        /*0068*/ 	.word	0x00000040
        /*006c*/ 	.word	0x00000001
        /*0070*/ 	.word	0x00000001


	//----- nvinfo : EIATTR_CRS_STACK_SIZE
	.align		4
.L_43:
        /*0074*/ 	.byte	0x04, 0x1e
        /*0076*/ 	.short	(.L_45 - .L_44)
.L_44:
        /*0078*/ 	.word	0x00000000


	//----- nvinfo : EIATTR_CBANK_PARAM_SIZE
	.align		4
.L_45:
        /*007c*/ 	.byte	0x03, 0x19
        /*007e*/ 	.short	0x0020


	//----- nvinfo : EIATTR_PARAM_CBANK
	.align		4
        /*0080*/ 	.byte	0x04, 0x0a
        /*0082*/ 	.short	(.L_47 - .L_46)
	.align		4
.L_46:
        /*0084*/ 	.word	index@(.nv.constant0.default_function_kernel_1)
        /*0088*/ 	.short	0x0380
        /*008a*/ 	.short	0x0020


	//----- nvinfo : EIATTR_SW_WAR
	.align		4
.L_47:
        /*008c*/ 	.byte	0x04, 0x36
        /*008e*/ 	.short	(.L_49 - .L_48)
.L_48:
        /*0090*/ 	.word	0x00000008
.L_49:


//--------------------- .nv.callgraph             --------------------------
	.section	.nv.callgraph,"",@"SHT_CUDA_CALLGRAPH"
	.align	4
	.sectionentsize	8
	.align		4
        /*0000*/ 	.word	0x00000000
	.align		4
        /*0004*/ 	.word	0xffffffff
	.align		4
        /*0008*/ 	.word	0x00000000
	.align		4
        /*000c*/ 	.word	0xfffffffe
	.align		4
        /*0010*/ 	.word	0x00000000
	.align		4
        /*0014*/ 	.word	0xfffffffd
	.align		4
        /*0018*/ 	.word	0x00000000
	.align		4
        /*001c*/ 	.word	0xfffffffc


//--------------------- .text.default_function_kernel --------------------------
	.section	.text.default_function_kernel,"ax",@progbits
	.align	128
        .global         default_function_kernel
        .type           default_function_kernel,@function
        .size           default_function_kernel,(.L_x_15 - default_function_kernel)
        .other          default_function_kernel,@"STO_CUDA_ENTRY STV_DEFAULT"
default_function_kernel:
.text.default_function_kernel:
[----:B------:R-:W-:Y:S01]  /*0000*/  LDC R1, c[0x0][0x37c] ;  /* 0x0000df00ff017b82 */ /* 0x000fe20000000800 */
[----:B------:R-:W0:Y:S07]  /*0010*/  S2R R6, SR_CTAID.X ;  /* 0x0000000000067919 */ /* 0x000e2e0000002500 */
[----:B------:R-:W1:Y:S01]  /*0020*/  LDC.64 R2, c[0x0][0x380] ;  /* 0x0000e000ff027b82 */ /* 0x000e620000000a00 */
[----:B------:R-:W2:Y:S01]  /*0030*/  LDCU.64 UR4, c[0x0][0x358] ;  /* 0x00006b00ff0477ac */ /* 0x000ea20008000a00 */
[----:B------:R-:W3:Y:S01]  /*0040*/  S2R R7, SR_TID.X ;  /* 0x0000000000077919 */ /* 0x000ee20000002100 */
[----:B0-----:R-:W-:-:S04]  /*0050*/  SHF.L.U32 R0, R6, 0x6, RZ ;  /* 0x0000000606007819 */ /* 0x001fc800000006ff */
[----:B---3--:R-:W-:-:S04]  /*0060*/  LOP3.LUT R7, R0, R7, RZ, 0xfc, !PT ;  /* 0x0000000700077212 */ /* 0x008fc800078efcff */
[C---:B------:R-:W-:Y:S01]  /*0070*/  ISETP.GT.U32.AND P0, PT, R7.reuse, 0x4a, PT ;  /* 0x0000004a0700780c */ /* 0x040fe20003f04070 */
[C---:B-1----:R-:W-:Y:S01]  /*0080*/  IMAD.WIDE.U32 R2, R7.reuse, 0x4, R2 ;  /* 0x0000000407027825 */ /* 0x042fe200078e0002 */
[----:B------:R-:W-:-:S11]  /*0090*/  PRMT R0, R7, 0x9910, RZ ;  /* 0x0000991007007816 */ /* 0x000fd600000000ff */
[----:B--2---:R0:W-:Y:S01]  /*00a0*/  @!P0 STG.E desc[UR4][R2.64], RZ ;  /* 0x000000ff02008986 */ /* 0x0041e2000c101904 */
[----:B------:R-:W-:Y:S05]  /*00b0*/  @P0 EXIT ;  /* 0x000000000000094d */ /* 0x000fea0003800000 */
[----:B------:R-:W1:Y:S01]  /*00c0*/  LDC.64 R4, c[0x0][0x388] ;  /* 0x0000e200ff047b82 */ /* 0x000e620000000a00 */
[----:B------:R-:W-:Y:S01]  /*00d0*/  IMAD R7, R6, -0x3c, R7 ;  /* 0xffffffc406077824 */ /* 0x000fe200078e0207 */
[----:B------:R-:W2:Y:S01]  /*00e0*/  LDG.E R17, desc[UR4][R2.64] ;  /* 0x0000000402117981 */ /* 0x000ea2000c1e1900 */
[----:B------:R-:W-:Y:S02]  /*00f0*/  IMAD R0, R0, 0xcd, RZ ;  /* 0x000000cd00007824 */ /* 0x000fe400078e02ff */
[----:B------:R-:W-:-:S03]  /*0100*/  IMAD.HI.U32 R6, R7, -0x33333333, RZ ;  /* 0xcccccccd07067827 */ /* 0x000fc600078e00ff */
[----:B------:R-:W-:Y:S02]  /*0110*/  LOP3.LUT R0, R0, 0xffff, RZ, 0xc0, !PT ;  /* 0x0000ffff00007812 */ /* 0x000fe400078ec0ff */
[----:B------:R-:W-:Y:S02]  /*0120*/  SHF.R.U32.HI R6, RZ, 0x2, R6 ;  /* 0x00000002ff067819 */ /* 0x000fe40000011606 */
[----:B------:R-:W-:-:S03]  /*0130*/  SHF.R.U32.HI R0, RZ, 0xa, R0 ;  /* 0x0000000aff007819 */ /* 0x000fc60000011600 */
[----:B------:R-:W-:Y:S01]  /*0140*/  IMAD R6, R6, -0x5, R7 ;  /* 0xfffffffb06067824 */ /* 0x000fe200078e0207 */
[----:B------:R-:W-:-:S05]  /*0150*/  LOP3.LUT R9, R0, 0xffff, RZ, 0xc0, !PT ;  /* 0x0000ffff00097812 */ /* 0x000fca00078ec0ff */
[----:B------:R-:W-:-:S04]  /*0160*/  IMAD R7, R9, 0x1e, R6 ;  /* 0x0000001e09077824 */ /* 0x000fc800078e0206 */
[----:B-1----:R-:W-:-:S05]  /*0170*/  IMAD.WIDE.U32 R4, R7, 0x4, R4 ;  /* 0x0000000407047825 */ /* 0x002fca00078e0004 */
[----:B------:R-:W2:Y:S04]  /*0180*/  LDG.E.CONSTANT R0, desc[UR4][R4.64] ;  /* 0x0000000404007981 */ /* 0x000ea8000c1e9900 */
[----:B------:R-:W3:Y:S04]  /*0190*/  LDG.E.CONSTANT R7, desc[UR4][R4.64+0x14] ;  /* 0x0000140404077981 */ /* 0x000ee8000c1e9900 */
[----:B------:R-:W4:Y:S04]  /*01a0*/  LDG.E.CONSTANT R9, desc[UR4][R4.64+0x28] ;  /* 0x0000280404097981 */ /* 0x000f28000c1e9900 */
[----:B------:R-:W5:Y:S04]  /*01b0*/  LDG.E.CONSTANT R11, desc[UR4][R4.64+0x3c] ;  /* 0x00003c04040b7981 */ /* 0x000f68000c1e9900 */
[----:B------:R-:W5:Y:S04]  /*01c0*/  LDG.E.CONSTANT R13, desc[UR4][R4.64+0x50] ;  /* 0x00005004040d7981 */ /* 0x000f68000c1e9900 */
[----:B------:R-:W5:Y:S01]  /*01d0*/  LDG.E.CONSTANT R15, desc[UR4][R4.64+0x64] ;  /* 0x00006404040f7981 */ /* 0x000f62000c1e9900 */
[----:B--2---:R-:W-:-:S04]  /*01e0*/  FFMA R0, R0, R0, R17 ;  /* 0x0000000000007223 */ /* 0x004fc80000000011 */
[----:B---3--:R-:W-:-:S04]  /*01f0*/  FFMA R0, R7, R7, R0 ;  /* 0x0000000707007223 */ /* 0x008fc80000000000 */
[----:B----4-:R-:W-:-:S04]  /*0200*/  FFMA R0, R9, R9, R0 ;  /* 0x0000000909007223 */ /* 0x010fc80000000000 */
[----:B-----5:R-:W-:-:S04]  /*0210*/  FFMA R0, R11, R11, R0 ;  /* 0x0000000b0b007223 */ /* 0x020fc80000000000 */
[----:B------:R-:W-:-:S04]  /*0220*/  FFMA R0, R13, R13, R0 ;  /* 0x0000000d0d007223 */ /* 0x000fc80000000000 */
[----:B------:R-:W-:-:S05]  /*0230*/  FFMA R15, R15, R15, R0 ;  /* 0x0000000f0f0f7223 */ /* 0x000fca0000000000 */
[----:B------:R-:W-:Y:S01]  /*0240*/  STG.E desc[UR4][R2.64], R15 ;  /* 0x0000000f02007986 */ /* 0x000fe2000c101904 */
[----:B------:R-:W-:Y:S05]  /*0250*/  EXIT ;  /* 0x000000000000794d */ /* 0x000fea0003800000 */
.L_x_0:
[----:B------:R-:W-:-:S00]  /*0260*/  BRA `(.L_x_0) ;  /* 0xfffffffc00fc7947 */ /* 0x000fc0000383ffff */
[----:B------:R-:W-:-:S00]  /*0270*/  NOP ;  /* 0x0000000000007918 */ /* 0x000fc00000000000 */
        /* <DEDUP_REMOVED lines=8> */
.L_x_15:


//--------------------- .text.default_function_kernel_1 --------------------------
	.section	.text.default_function_kernel_1,"ax",@progbits
	.align	128
        .global         default_function_kernel_1
        .type           default_function_kernel_1,@function
        .size           default_function_kernel_1,(.L_x_14 - default_function_kernel_1)
        .other          default_function_kernel_1,@"STO_CUDA_ENTRY STV_DEFAULT"
default_function_kernel_1:
.text.default_function_kernel_1:
[----:B------:R-:W-:Y:S01]  /*0000*/  LDC R1, c[0x0][0x37c] ;  /* 0x0000df00ff017b82 */ /* 0x000fe20000000800 */
[----:B------:R-:W0:Y:S01]  /*0010*/  S2R R2, SR_CTAID.X ;  /* 0x0000000000027919 */ /* 0x000e220000002500 */
[----:B------:R-:W1:Y:S01]  /*0020*/  S2R R4, SR_TID.X ;  /* 0x0000000000047919 */ /* 0x000e620000002100 */
[----:B0-----:R-:W-:Y:S01]  /*0030*/  IMAD.SHL.U32 R0, R2, 0x20, RZ ;  /* 0x0000002002007824 */ /* 0x001fe200078e00ff */
[----:B-1----:R-:W-:-:S04]  /*0040*/  SHF.R.U32.HI R3, RZ, 0x1, R4 ;  /* 0x00000001ff037819 */ /* 0x002fc80000011604 */
[----:B------:R-:W-:-:S04]  /*0050*/  LOP3.LUT R0, R0, R3, RZ, 0xfc, !PT ;  /* 0x0000000300007212 */ /* 0x000fc800078efcff */
[----:B------:R-:W-:-:S13]  /*0060*/  ISETP.GT.U32.AND P0, PT, R0, 0xe0, PT ;  /* 0x000000e00000780c */ /* 0x000fda0003f04070 */
[----:B------:R-:W-:Y:S05]  /*0070*/  @P0 EXIT ;  /* 0x000000000000094d */ /* 0x000fea0003800000 */
[----:B------:R-:W-:Y:S01]  /*0080*/  PRMT R0, R0, 0x9910, RZ ;  /* 0x0000991000007816 */ /* 0x000fe200000000ff */
[----:B------:R-:W-:Y:S01]  /*0090*/  IMAD.SHL.U32 R3, R2, 0x40, RZ ;  /* 0x0000004002037824 */ /* 0x000fe200078e00ff */
[----:B------:R-:W0:Y:S03]  /*00a0*/  LDCU.64 UR4, c[0x0][0x358] ;  /* 0x00006b00ff0477ac */ /* 0x000e260008000a00 */
[----:B------:R-:W-:Y:S01]  /*00b0*/  IMAD R0, R0, 0x89, RZ ;  /* 0x0000008900007824 */ /* 0x000fe200078e02ff */
[----:B------:R-:W-:Y:S02]  /*00c0*/  LOP3.LUT R3, R3, R4, RZ, 0xfc, !PT ;  /* 0x0000000403037212 */ /* 0x000fe400078efcff */
[----:B------:R-:W1:Y:S02]  /*00d0*/  LDC.64 R4, c[0x0][0x388] ;  /* 0x0000e200ff047b82 */ /* 0x000e640000000a00 */
[----:B------:R-:W-:Y:S01]  /*00e0*/  LOP3.LUT R6, R0, 0xffff, RZ, 0xc0, !PT ;  /* 0x0000ffff00067812 */ /* 0x000fe200078ec0ff */
[----:B------:R-:W-:-:S03]  /*00f0*/  IMAD R0, R2, -0x3c, R3 ;  /* 0xffffffc402007824 */ /* 0x000fc600078e0203 */
[----:B------:R-:W-:Y:S01]  /*0100*/  SHF.R.U32.HI R6, RZ, 0xb, R6 ;  /* 0x0000000bff067819 */ /* 0x000fe20000011606 */
[----:B------:R-:W-:-:S03]  /*0110*/  IMAD.HI.U32 R2, R0, -0x77777777, RZ ;  /* 0x8888888900027827 */ /* 0x000fc600078e00ff */
[----:B------:R-:W-:Y:S01]  /*0120*/  PRMT R8, R6, 0x9910, RZ ;  /* 0x0000991006087816 */ /* 0x000fe200000000ff */
[----:B------:R-:W-:Y:S01]  /*0130*/  IMAD.HI.U32 R6, R0, -0x33333333, RZ ;  /* 0xcccccccd00067827 */ /* 0x000fe200078e00ff */
[----:B------:R-:W-:Y:S02]  /*0140*/  SHF.R.U32.HI R7, RZ, 0x4, R2 ;  /* 0x00000004ff077819 */ /* 0x000fe40000011602 */
[----:B------:R-:W-:Y:S02]  /*0150*/  MOV R2, R8 ;  /* 0x0000000800027202 */ /* 0x000fe40000000f00 */
[----:B------:R-:W-:Y:S01]  /*0160*/  SHF.R.U32.HI R9, RZ, 0x2, R6 ;  /* 0x00000002ff097819 */ /* 0x000fe20000011606 */
[--C-:B------:R-:W-:Y:S02]  /*0170*/  IMAD R7, R7, -0x1e, R0.reuse ;  /* 0xffffffe207077824 */ /* 0x100fe400078e0200 */
[----:B------:R-:W-:Y:S02]  /*0180*/  IMAD R2, R2, 0x5, RZ ;  /* 0x0000000502027824 */ /* 0x000fe400078e02ff */
[----:B------:R-:W-:Y:S01]  /*0190*/  IMAD R11, R9, -0x5, R0 ;  /* 0xfffffffb090b7824 */ /* 0x000fe200078e0200 */
[----:B------:R-:W-:Y:S01]  /*01a0*/  PRMT R0, R7, 0x9910, RZ ;  /* 0x0000991007007816 */ /* 0x000fe200000000ff */
[----:B------:R-:W2:Y:S01]  /*01b0*/  LDC.64 R8, c[0x0][0x390] ;  /* 0x0000e400ff087b82 */ /* 0x000ea20000000a00 */
[----:B------:R-:W-:-:S03]  /*01c0*/  LOP3.LUT R2, R2, 0xffff, RZ, 0xc0, !PT ;  /* 0x0000ffff02027812 */ /* 0x000fc600078ec0ff */
[----:B------:R-:W-:Y:S02]  /*01d0*/  IMAD R0, R0, 0x34, RZ ;  /* 0x0000003400007824 */ /* 0x000fe400078e02ff */
[----:B------:R-:W-:Y:S02]  /*01e0*/  IMAD.IADD R11, R2, 0x1, R11 ;  /* 0x00000001020b7824 */ /* 0x000fe400078e020b */
[----:B------:R-:W3:Y:S01]  /*01f0*/  LDC.64 R6, c[0x0][0x398] ;  /* 0x0000e600ff067b82 */ /* 0x000ee20000000a00 */
[----:B------:R-:W-:Y:S01]  /*0200*/  LOP3.LUT R0, R0, 0xffff, RZ, 0xc0, !PT ;  /* 0x0000ffff00007812 */ /* 0x000fe200078ec0ff */
[----:B-1----:R-:W-:-:S06]  /*0210*/  IMAD.WIDE.U32 R4, R11, 0x4, R4 ;  /* 0x000000040b047825 */ /* 0x002fcc00078e0004 */
[----:B0-----:R-:W4:Y:S01]  /*0220*/  LDG.E.CONSTANT R4, desc[UR4][R4.64] ;  /* 0x0000000404047981 */ /* 0x001f22000c1e9900 */
[----:B------:R-:W-:-:S04]  /*0230*/  SHF.R.U32.HI R0, RZ, 0x8, R0 ;  /* 0x00000008ff007819 */ /* 0x000fc80000011600 */
[----:B------:R-:W-:Y:S01]  /*0240*/  LOP3.LUT R11, R0, 0xffff, RZ, 0xc0, !PT ;  /* 0x0000ffff000b7812 */ /* 0x000fe200078ec0ff */
[----:B--2---:R-:W-:-:S06]  /*0250*/  IMAD.WIDE.U32 R8, R3, 0x4, R8 ;  /* 0x0000000403087825 */ /* 0x004fcc00078e0008 */
[----:B------:R-:W2:Y:S01]  /*0260*/  LDG.E.CONSTANT R8, desc[UR4][R8.64] ;  /* 0x0000000408087981 */ /* 0x000ea2000c1e9900 */
[----:B---3--:R-:W-:-:S06]  /*0270*/  IMAD.WIDE.U32 R6, R11, 0x4, R6 ;  /* 0x000000040b067825 */ /* 0x008fcc00078e0006 */
[----:B------:R-:W2:Y:S01]  /*0280*/  LDG.E.CONSTANT R7, desc[UR4][R6.64] ;  /* 0x0000000406077981 */ /* 0x000ea2000c1e9900 */
[----:B------:R-:W-:Y:S01]  /*0290*/  IMAD.MOV.U32 R11, RZ, RZ, 0x3e2aaaad ;  /* 0x3e2aaaadff0b7424 */ /* 0x000fe200078e00ff */
[----:B------:R-:W-:Y:S03]  /*02a0*/  BSSY.RECONVERGENT B0, `(.L_x_1) ;  /* 0x000000e000007945 */ /* 0x000fe60003800200 */
[----:B----4-:R-:W-:-:S05]  /*02b0*/  FFMA R0, R4, R11, 9.9999997473787516356e-06 ;  /* 0x3727c5ac04007423 */ /* 0x010fca000000000b */
[----:B------:R-:W-:Y:S01]  /*02c0*/  IADD3 R2, PT, PT, R0, -0xd000000, RZ ;  /* 0xf300000000027810 */ /* 0x000fe20007ffe0ff */
[----:B------:R0:W1:Y:S03]  /*02d0*/  MUFU.RSQ R11, R0 ;  /* 0x00000000000b7308 */ /* 0x0000660000001400 */
[----:B------:R-:W-:Y:S01]  /*02e0*/  ISETP.GT.U32.AND P0, PT, R2, 0x727fffff, PT ;  /* 0x727fffff0200780c */ /* 0x000fe20003f04070 */
[----:B--2---:R-:W-:-:S12]  /*02f0*/  FMUL R4, R8, R7 ;  /* 0x0000000708047220 */ /* 0x004fd80000400000 */
[----:B01----:R-:W-:Y:S05]  /*0300*/  @!P0 BRA `(.L_x_2) ;  /* 0x00000000000c8947 */ /* 0x003fea0003800000 */
[----:B------:R-:W-:-:S07]  /*0310*/  MOV R9, 0x330 ;  /* 0x0000033000097802 */ /* 0x000fce0000000f00 */
[----:B------:R-:W-:Y:S05]  /*0320*/  CALL.REL.NOINC `($__internal_1_$__cuda_sm20_sqrt_rn_f32_slowpath) ;  /* 0x0000000400307944 */ /* 0x000fea0003c00000 */
[----:B------:R-:W-:Y:S05]  /*0330*/  BRA `(.L_x_3) ;  /* 0x0000000000107947 */ /* 0x000fea0003800000 */
.L_x_2:
[----:B------:R-:W-:Y:S01]  /*0340*/  FMUL.FTZ R5, R0, R11 ;  /* 0x0000000b00057220 */ /* 0x000fe20000410000 */
[----:B------:R-:W-:-:S03]  /*0350*/  FMUL.FTZ R2, R11, 0.5 ;  /* 0x3f0000000b027820 */ /* 0x000fc60000410000 */
[----:B------:R-:W-:-:S04]  /*0360*/  FFMA R0, -R5, R5, R0 ;  /* 0x0000000505007223 */ /* 0x000fc80000000100 */
[----:B------:R-:W-:-:S07]  /*0370*/  FFMA R2, R0, R2, R5 ;  /* 0x0000000200027223 */ /* 0x000fce0000000005 */
.L_x_3:
[----:B------:R-:W-:Y:S05]  /*0380*/  BSYNC.RECONVERGENT B0 ;  /* 0x0000000000007941 */ /* 0x000fea0003800200 */
.L_x_1:
[----:B------:R-:W-:Y:S01]  /*0390*/  VIADD R0, R2, 0x1800000 ;  /* 0x0180000002007836 */ /* 0x000fe20000000000 */
[----:B------:R-:W-:Y:S04]  /*03a0*/  BSSY.RECONVERGENT B0, `(.L_x_4) ;  /* 0x000000b000007945 */ /* 0x000fe80003800200 */
[----:B------:R-:W-:-:S04]  /*03b0*/  LOP3.LUT R0, R0, 0x7f800000, RZ, 0xc0, !PT ;  /* 0x7f80000000007812 */ /* 0x000fc800078ec0ff */
[----:B------:R-:W-:-:S13]  /*03c0*/  ISETP.GT.U32.AND P0, PT, R0, 0x1ffffff, PT ;  /* 0x01ffffff0000780c */ /* 0x000fda0003f04070 */
[----:B------:R-:W-:Y:S05]  /*03d0*/  @P0 BRA `(.L_x_5) ;  /* 0x00000000000c0947 */ /* 0x000fea0003800000 */
[----:B------:R-:W-:-:S07]  /*03e0*/  MOV R6, 0x400 ;  /* 0x0000040000067802 */ /* 0x000fce0000000f00 */
[----:B------:R-:W-:Y:S05]  /*03f0*/  CALL.REL.NOINC `($__internal_0_$__cuda_sm20_rcp_rn_f32_slowpath) ;  /* 0x00000000002c7944 */ /* 0x000fea0003c00000 */
[----:B------:R-:W-:Y:S05]  /*0400*/  BRA `(.L_x_6) ;  /* 0x0000000000107947 */ /* 0x000fea0003800000 */
.L_x_5:
[----:B------:R-:W0:Y:S02]  /*0410*/  MUFU.RCP R5, R2 ;  /* 0x0000000200057308 */ /* 0x000e240000001000 */
[----:B0-----:R-:W-:-:S04]  /*0420*/  FFMA R0, R5, R2, -1 ;  /* 0xbf80000005007423 */ /* 0x001fc80000000002 */
[----:B------:R-:W-:-:S04]  /*0430*/  FADD.FTZ R0, -R0, -RZ ;  /* 0x800000ff00007221 */ /* 0x000fc80000010100 */
[----:B------:R-:W-:-:S07]  /*0440*/  FFMA R5, R5, R0, R5 ;  /* 0x0000000005057223 */ /* 0x000fce0000000005 */
.L_x_6:
[----:B------:R-:W-:Y:S05]  /*0450*/  BSYNC.RECONVERGENT B0 ;  /* 0x0000000000007941 */ /* 0x000fea0003800200 */
.L_x_4:
[----:B------:R-:W0:Y:S01]  /*0460*/  LDC.64 R6, c[0x0][0x380] ;  /* 0x0000e000ff067b82 */ /* 0x000e220000000a00 */
[----:B------:R-:W-:Y:S01]  /*0470*/  FMUL R5, R4, R5 ;  /* 0x0000000504057220 */ /* 0x000fe20000400000 */
[----:B0-----:R-:W-:-:S05]  /*0480*/  IMAD.WIDE.U32 R2, R3, 0x4, R6 ;  /* 0x0000000403027825 */ /* 0x001fca00078e0006 */
[----:B------:R-:W-:Y:S01]  /*0490*/  STG.E desc[UR4][R2.64], R5 ;  /* 0x0000000502007986 */ /* 0x000fe2000c101904 */
[----:B------:R-:W-:Y:S05]  /*04a0*/  EXIT ;  /* 0x000000000000794d */ /* 0x000fea0003800000 */
        .weak           $__internal_0_$__cuda_sm20_rcp_rn_f32_slowpath
        .type           $__internal_0_$__cuda_sm20_rcp_rn_f32_slowpath,@function
        .size           $__internal_0_$__cuda_sm20_rcp_rn_f32_slowpath,($__internal_1_$__cuda_sm20_sqrt_rn_f32_slowpath - $__internal_0_$__cuda_sm20_rcp_rn_f32_slowpath)
$__internal_0_$__cuda_sm20_rcp_rn_f32_slowpath:
[----:B------:R-:W-:Y:S01]  /*04b0*/  IMAD.SHL.U32 R0, R2, 0x2, RZ ;  /* 0x0000000202007824 */ /* 0x000fe200078e00ff */
[----:B------:R-:W-:Y:S04]  /*04c0*/  BSSY.RECONVERGENT B1, `(.L_x_7) ;  /* 0x0000030000017945 */ /* 0x000fe80003800200 */
[----:B------:R-:W-:-:S04]  /*04d0*/  SHF.R.U32.HI R9, RZ, 0x18, R0 ;  /* 0x00000018ff097819 */ /* 0x000fc80000011600 */
[----:B------:R-:W-:-:S13]  /*04e0*/  ISETP.NE.U32.AND P0, PT, R9, RZ, PT ;  /* 0x000000ff0900720c */ /* 0x000fda0003f05070 */
[----:B------:R-:W-:Y:S05]  /*04f0*/  @P0 BRA `(.L_x_8) ;  /* 0x0000000000280947 */ /* 0x000fea0003800000 */
[----:B------:R-:W-:-:S04]  /*0500*/  SHF.L.U32 R0, R2, 0x1, RZ ;  /* 0x0000000102007819 */ /* 0x000fc800000006ff */
[----:B------:R-:W-:-:S13]  /*0510*/  ISETP.NE.AND P0, PT, R0, RZ, PT ;  /* 0x000000ff0000720c */ /* 0x000fda0003f05270 */
[----:B------:R-:W-:Y:S01]  /*0520*/  @P0 FFMA R7, R2, 1.84467440737095516160e+19, RZ ;  /* 0x5f80000002070823 */ /* 0x000fe200000000ff */
[----:B------:R-:W-:Y:S08]  /*0530*/  @!P0 MUFU.RCP R5, R2 ;  /* 0x0000000200058308 */ /* 0x000ff00000001000 */
[----:B------:R-:W0:Y:S02]  /*0540*/  @P0 MUFU.RCP R0, R7 ;  /* 0x0000000700000308 */ /* 0x000e240000001000 */
[----:B0-----:R-:W-:-:S04]  /*0550*/  @P0 FFMA R8, R7, R0, -1 ;  /* 0xbf80000007080423 */ /* 0x001fc80000000000 */
[----:B------:R-:W-:-:S04]  /*0560*/  @P0 FADD.FTZ R9, -R8, -RZ ;  /* 0x800000ff08090221 */ /* 0x000fc80000010100 */
[----:B------:R-:W-:-:S04]  /*0570*/  @P0 FFMA R0, R0, R9, R0 ;  /* 0x0000000900000223 */ /* 0x000fc80000000000 */
[----:B------:R-:W-:Y:S01]  /*0580*/  @P0 FFMA R5, R0, 1.84467440737095516160e+19, RZ ;  /* 0x5f80000000050823 */ /* 0x000fe200000000ff */
[----:B------:R-:W-:Y:S06]  /*0590*/  BRA `(.L_x_9) ;  /* 0x0000000000887947 */ /* 0x000fec0003800000 */
.L_x_8:
[----:B------:R-:W-:-:S05]  /*05a0*/  VIADD R11, R9, 0xffffff03 ;  /* 0xffffff03090b7836 */ /* 0x000fca0000000000 */
[----:B------:R-:W-:-:S13]  /*05b0*/  ISETP.GT.U32.AND P0, PT, R11, 0x1, PT ;  /* 0x000000010b00780c */ /* 0x000fda0003f04070 */
[----:B------:R-:W-:Y:S05]  /*05c0*/  @P0 BRA `(.L_x_10) ;  /* 0x0000000000780947 */ /* 0x000fea0003800000 */
[----:B------:R-:W-:Y:S01]  /*05d0*/  LOP3.LUT R0, R2, 0x7fffff, RZ, 0xc0, !PT ;  /* 0x007fffff02007812 */ /* 0x000fe200078ec0ff */
[----:B------:R-:W-:-:S03]  /*05e0*/  IMAD.MOV.U32 R10, RZ, RZ, 0x3 ;  /* 0x00000003ff0a7424 */ /* 0x000fc600078e00ff */
[----:B------:R-:W-:Y:S02]  /*05f0*/  LOP3.LUT R0, R0, 0x3f800000, RZ, 0xfc, !PT ;  /* 0x3f80000000007812 */ /* 0x000fe400078efcff */
[----:B------:R-:W-:Y:S02]  /*0600*/  SHF.L.U32 R10, R10, R11, RZ ;  /* 0x0000000b0a0a7219 */ /* 0x000fe400000006ff */
[----:B------:R-:W0:Y:S02]  /*0610*/  MUFU.RCP R5, R0 ;  /* 0x0000000000057308 */ /* 0x000e240000001000 */
[----:B0-----:R-:W-:-:S04]  /*0620*/  FFMA R7, R0, R5, -1 ;  /* 0xbf80000000077423 */ /* 0x001fc80000000005 */
[----:B------:R-:W-:-:S04]  /*0630*/  FADD.FTZ R8, -R7, -RZ ;  /* 0x800000ff07087221 */ /* 0x000fc80000010100 */
[CCC-:B------:R-:W-:Y:S01]  /*0640*/  FFMA.RM R7, R5.reuse, R8.reuse, R5.reuse ;  /* 0x0000000805077223 */ /* 0x1c0fe20000004005 */
[----:B------:R-:W-:-:S04]  /*0650*/  FFMA.RP R8, R5, R8, R5 ;  /* 0x0000000805087223 */ /* 0x000fc80000008005 */
[C---:B------:R-:W-:Y:S02]  /*0660*/  LOP3.LUT R5, R7.reuse, 0x7fffff, RZ, 0xc0, !PT ;  /* 0x007fffff07057812 */ /* 0x040fe400078ec0ff */
[----:B------:R-:W-:Y:S02]  /*0670*/  FSETP.NEU.FTZ.AND P0, PT, R7, R8, PT ;  /* 0x000000080700720b */ /* 0x000fe40003f1d000 */
[----:B------:R-:W-:Y:S02]  /*0680*/  LOP3.LUT R5, R5, 0x800000, RZ, 0xfc, !PT ;  /* 0x0080000005057812 */ /* 0x000fe400078efcff */
[----:B------:R-:W-:Y:S02]  /*0690*/  SEL R7, RZ, 0xffffffff, !P0 ;  /* 0xffffffffff077807 */ /* 0x000fe40004000000 */
[----:B------:R-:W-:Y:S02]  /*06a0*/  LOP3.LUT R10, R10, R5, RZ, 0xc0, !PT ;  /* 0x000000050a0a7212 */ /* 0x000fe400078ec0ff */
[----:B------:R-:W-:-:S02]  /*06b0*/  IADD3 R0, PT, PT, -R7, RZ, RZ ;  /* 0x000000ff07007210 */ /* 0x000fc40007ffe1ff */
[-C--:B------:R-:W-:Y:S02]  /*06c0*/  SHF.R.U32.HI R10, RZ, R11.reuse, R10 ;  /* 0x0000000bff0a7219 */ /* 0x080fe4000001160a */
[----:B------:R-:W-:Y:S02]  /*06d0*/  LOP3.LUT P1, RZ, R0, R11, R5, 0xf8, !PT ;  /* 0x0000000b00ff7212 */ /* 0x000fe4000782f805 */
[C---:B------:R-:W-:Y:S02]  /*06e0*/  LOP3.LUT P0, RZ, R10.reuse, 0x1, RZ, 0xc0, !PT ;  /* 0x000000010aff7812 */ /* 0x040fe4000780c0ff */
[----:B------:R-:W-:-:S04]  /*06f0*/  LOP3.LUT P2, RZ, R10, 0x2, RZ, 0xc0, !PT ;  /* 0x000000020aff7812 */ /* 0x000fc8000784c0ff */
[----:B------:R-:W-:Y:S02]  /*0700*/  PLOP3.LUT P0, PT, P0, P1, P2, 0xe0, 0x0 ;  /* 0x000000000000781c */ /* 0x000fe40000703c20 */
[----:B------:R-:W-:Y:S02]  /*0710*/  LOP3.LUT P1, RZ, R2, 0x7fffff, RZ, 0xc0, !PT ;  /* 0x007fffff02ff7812 */ /* 0x000fe4000782c0ff */
[----:B------:R-:W-:-:S05]  /*0720*/  SEL R0, RZ, 0x1, !P0 ;  /* 0x00000001ff007807 */ /* 0x000fca0004000000 */
[----:B------:R-:W-:-:S05]  /*0730*/  IMAD.MOV R0, RZ, RZ, -R0 ;  /* 0x000000ffff007224 */ /* 0x000fca00078e0a00 */
[----:B------:R-:W-:Y:S02]  /*0740*/  ISETP.GE.AND P0, PT, R0, RZ, PT ;  /* 0x000000ff0000720c */ /* 0x000fe40003f06270 */
[----:B------:R-:W-:-:S04]  /*0750*/  IADD3 R0, PT, PT, R9, -0xfc, RZ ;  /* 0xffffff0409007810 */ /* 0x000fc80007ffe0ff */
[----:B------:R-:W-:-:S07]  /*0760*/  SHF.R.U32.HI R5, RZ, R0, R5 ;  /* 0x00000000ff057219 */ /* 0x000fce0000011605 */
[----:B------:R-:W-:-:S05]  /*0770*/  @!P0 VIADD R5, R5, 0x1 ;  /* 0x0000000105058836 */ /* 0x000fca0000000000 */
[----:B------:R-:W-:-:S04]  /*0780*/  @!P1 SHF.L.U32 R5, R5, 0x1, RZ ;  /* 0x0000000105059819 */ /* 0x000fc800000006ff */
[----:B------:R-:W-:Y:S01]  /*0790*/  LOP3.LUT R5, R5, 0x80000000, R2, 0xf8, !PT ;  /* 0x8000000005057812 */ /* 0x000fe200078ef802 */
[----:B------:R-:W-:Y:S06]  /*07a0*/  BRA `(.L_x_9) ;  /* 0x0000000000047947 */ /* 0x000fec0003800000 */
.L_x_10:
[----:B------:R0:W1:Y:S02]  /*07b0*/  MUFU.RCP R5, R2 ;  /* 0x0000000200057308 */ /* 0x0000640000001000 */
.L_x_9:
[----:B------:R-:W-:Y:S05]  /*07c0*/  BSYNC.RECONVERGENT B1 ;  /* 0x0000000000017941 */ /* 0x000fea0003800200 */
.L_x_7:
[----:B------:R-:W-:-:S04]  /*07d0*/  IMAD.MOV.U32 R7, RZ, RZ, 0x0 ;  /* 0x00000000ff077424 */ /* 0x000fc800078e00ff */
[----:B01----:R-:W-:Y:S05]  /*07e0*/  RET.REL.NODEC R6 `(default_function_kernel_1) ;  /* 0xfffffff806047950 */ /* 0x003fea0003c3ffff */
        .weak           $__internal_1_$__cuda_sm20_sqrt_rn_f32_slowpath
        .type           $__internal_1_$__cuda_sm20_sqrt_rn_f32_slowpath,@function
        .size           $__internal_1_$__cuda_sm20_sqrt_rn_f32_slowpath,(.L_x_14 - $__internal_1_$__cuda_sm20_sqrt_rn_f32_slowpath)
$__internal_1_$__cuda_sm20_sqrt_rn_f32_slowpath:
[----:B------:R-:W-:-:S13]  /*07f0*/  LOP3.LUT P0, RZ, R0, 0x7fffffff, RZ, 0xc0, !PT ;  /* 0x7fffffff00ff7812 */ /* 0x000fda000780c0ff */
[----:B------:R-:W-:Y:S01]  /*0800*/  @!P0 MOV R2, R0 ;  /* 0x0000000000028202 */ /* 0x000fe20000000f00 */
[----:B------:R-:W-:Y:S06]  /*0810*/  @!P0 BRA `(.L_x_11) ;  /* 0x0000000000408947 */ /* 0x000fec0003800000 */
[----:B------:R-:W-:-:S13]  /*0820*/  FSETP.GEU.FTZ.AND P0, PT, R0, RZ, PT ;  /* 0x000000ff0000720b */ /* 0x000fda0003f1e000 */
[----:B------:R-:W-:Y:S01]  /*0830*/  @!P0 IMAD.MOV.U32 R2, RZ, RZ, 0x7fffffff ;  /* 0x7fffffffff028424 */ /* 0x000fe200078e00ff */
[----:B------:R-:W-:Y:S06]  /*0840*/  @!P0 BRA `(.L_x_11) ;  /* 0x0000000000348947 */ /* 0x000fec0003800000 */
[----:B------:R-:W-:-:S13]  /*0850*/  FSETP.GTU.FTZ.AND P0, PT, |R0|, +INF , PT ;  /* 0x7f8000000000780b */ /* 0x000fda0003f1c200 */
[----:B------:R-:W-:Y:S01]  /*0860*/  @P0 FADD.FTZ R2, R0, 1 ;  /* 0x3f80000000020421 */ /* 0x000fe20000010000 */
[----:B------:R-:W-:Y:S06]  /*0870*/  @P0 BRA `(.L_x_11) ;  /* 0x0000000000280947 */ /* 0x000fec0003800000 */
[----:B------:R-:W-:-:S13]  /*0880*/  FSETP.NEU.FTZ.AND P0, PT, |R0|, +INF , PT ;  /* 0x7f8000000000780b */ /* 0x000fda0003f1d200 */
[----:B------:R-:W-:-:S04]  /*0890*/  @P0 FFMA R5, R0, 1.84467440737095516160e+19, RZ ;  /* 0x5f80000000050823 */ /* 0x000fc800000000ff */
[----:B------:R-:W0:Y:S02]  /*08a0*/  @P0 MUFU.RSQ R2, R5 ;  /* 0x0000000500020308 */ /* 0x000e240000001400 */
[----:B0-----:R-:W-:Y:S01]  /*08b0*/  @P0 FMUL.FTZ R6, R5, R2 ;  /* 0x0000000205060220 */ /* 0x001fe20000410000 */
[----:B------:R-:W-:Y:S01]  /*08c0*/  @P0 FMUL.FTZ R8, R2, 0.5 ;  /* 0x3f00000002080820 */ /* 0x000fe20000410000 */
[----:B------:R-:W-:Y:S02]  /*08d0*/  @!P0 MOV R2, R0 ;  /* 0x0000000000028202 */ /* 0x000fe40000000f00 */
[----:B------:R-:W-:-:S04]  /*08e0*/  @P0 FADD.FTZ R7, -R6, -RZ ;  /* 0x800000ff06070221 */ /* 0x000fc80000010100 */
[----:B------:R-:W-:-:S04]  /*08f0*/  @P0 FFMA R7, R6, R7, R5 ;  /* 0x0000000706070223 */ /* 0x000fc80000000005 */
[----:B------:R-:W-:-:S04]  /*0900*/  @P0 FFMA R7, R7, R8, R6 ;  /* 0x0000000807070223 */ /* 0x000fc80000000006 */
[----:B------:R-:W-:-:S07]  /*0910*/  @P0 FMUL.FTZ R2, R7, 2.3283064365386962891e-10 ;  /* 0x2f80000007020820 */ /* 0x000fce0000410000 */
.L_x_11:
[----:B------:R-:W-:Y:S02]  /*0920*/  HFMA2 R7, -RZ, RZ, 0, 0 ;  /* 0x00000000ff077431 */ /* 0x000fe400000001ff */
[----:B------:R-:W-:-:S04]  /*0930*/  IMAD.MOV.U32 R6, RZ, RZ, R9 ;  /* 0x000000ffff067224 */ /* 0x000fc800078e0009 */
[----:B------:R-:W-:Y:S05]  /*0940*/  RET.REL.NODEC R6 `(default_function_kernel_1) ;  /* 0xfffffff406ac7950 */ /* 0x000fea0003c3ffff */
.L_x_12:
        /* <DEDUP_REMOVED lines=11> */
.L_x_14:


//--------------------- .nv.shared.reserved.0     --------------------------
	.section	.nv.shared.reserved.0,"aw",@nobits
	.weak		__nv_reservedSMEM_offset_0_alias
	.size		__nv_reservedSMEM_offset_0_alias, 0, 64
	.other		__nv_reservedSMEM_offset_0_alias,@"STO_CUDA_RESERVED_SHARED STV_DEFAULT"
__nv_reservedSMEM_offset_0_alias:
	.zero		0
	.zero		64


//--------------------- .nv.constant0.default_function_kernel --------------------------
	.section	.nv.constant0.default_function_kernel,"a",@progbits
	.sectionflags	@""
	.align	4
.nv.constant0.default_function_kernel:
	.zero		912


//--------------------- .nv.constant0.default_function_kernel_1 --------------------------
	.section	.nv.constant0.default_function_kernel_1,"a",@progbits
	.sectionflags	@""
	.align	4
.nv.constant0.default_function_kernel_1:
	.zero		928


//--------------------- SYMBOLS --------------------------

	.type		.nv.reservedSmem.offset0,@object
	.size		.nv.reservedSmem.offset0,0x4
